//
// Generated by NVIDIA NVVM Compiler
//
// Compiler Build ID: CL-36424714
// Cuda compilation tools, release 13.0, V13.0.88
// Based on NVVM 20.0.0
//

.version 9.0
.target sm_100
.address_size 64

	// .globl	_Z10partition1PiS_iiS_S_S_
// _ZZ10partition2PiS_S_iiS_E4temp has been demoted

.visible .entry _Z10partition1PiS_iiS_S_S_(
	.param .u64 .ptr .align 1 _Z10partition1PiS_iiS_S_S__param_0,
	.param .u64 .ptr .align 1 _Z10partition1PiS_iiS_S_S__param_1,
	.param .u32 _Z10partition1PiS_iiS_S_S__param_2,
	.param .u32 _Z10partition1PiS_iiS_S_S__param_3,
	.param .u64 .ptr .align 1 _Z10partition1PiS_iiS_S_S__param_4,
	.param .u64 .ptr .align 1 _Z10partition1PiS_iiS_S_S__param_5,
	.param .u64 .ptr .align 1 _Z10partition1PiS_iiS_S_S__param_6
)
{
	.reg .pred 	%p<4>;
	.reg .b32 	%r<17>;
	.reg .b64 	%rd<19>;

	ld.param.u64 	%rd4, [_Z10partition1PiS_iiS_S_S__param_0];
	ld.param.u64 	%rd6, [_Z10partition1PiS_iiS_S_S__param_1];
	ld.param.u32 	%r3, [_Z10partition1PiS_iiS_S_S__param_2];
	ld.param.u32 	%r4, [_Z10partition1PiS_iiS_S_S__param_3];
	ld.param.u64 	%rd7, [_Z10partition1PiS_iiS_S_S__param_4];
	ld.param.u64 	%rd8, [_Z10partition1PiS_iiS_S_S__param_5];
	ld.param.u64 	%rd5, [_Z10partition1PiS_iiS_S_S__param_6];
	cvta.to.global.u64 	%rd1, %rd6;
	cvta.to.global.u64 	%rd2, %rd8;
	cvta.to.global.u64 	%rd3, %rd7;
	mov.u32 	%r5, %ctaid.x;
	mov.u32 	%r6, %ntid.x;
	mov.u32 	%r7, %tid.x;
	mad.lo.s32 	%r1, %r5, %r6, %r7;
	setp.ge.s32 	%p1, %r1, %r4;
	@%p1 bra 	$L__BB0_6;
	cvta.to.global.u64 	%rd9, %rd4;
	mul.wide.s32 	%rd10, %r1, 4;
	add.s64 	%rd11, %rd9, %rd10;
	ld.global.u32 	%r2, [%rd11];
	setp.ge.s32 	%p2, %r2, %r3;
	@%p2 bra 	$L__BB0_3;
	atom.global.add.u32 	%r16, [%rd3], 1;
	mul.wide.s32 	%rd17, %r16, 4;
	add.s64 	%rd18, %rd1, %rd17;
	st.global.u32 	[%rd18], %r2;
	bra.uni 	$L__BB0_6;
$L__BB0_3:
	setp.ne.s32 	%p3, %r2, %r3;
	@%p3 bra 	$L__BB0_5;
	atom.global.add.u32 	%r13, [%rd2], 1;
	ld.global.u32 	%r14, [%rd3];
	add.s32 	%r15, %r14, %r13;
	mul.wide.s32 	%rd15, %r15, 4;
	add.s64 	%rd16, %rd1, %rd15;
	st.global.u32 	[%rd16], %r3;
	bra.uni 	$L__BB0_6;
$L__BB0_5:
	cvta.to.global.u64 	%rd12, %rd5;
	atom.global.add.u32 	%r8, [%rd12], 1;
	ld.global.u32 	%r9, [%rd3];
	ld.global.u32 	%r10, [%rd2];
	add.s32 	%r11, %r9, %r8;
	add.s32 	%r12, %r11, %r10;
	mul.wide.s32 	%rd13, %r12, 4;
	add.s64 	%rd14, %rd1, %rd13;
	st.global.u32 	[%rd14], %r2;
$L__BB0_6:
	ret;

}
	// .globl	_Z10partition2PiS_S_iiS_
.visible .entry _Z10partition2PiS_S_iiS_(
	.param .u64 .ptr .align 1 _Z10partition2PiS_S_iiS__param_0,
	.param .u64 .ptr .align 1 _Z10partition2PiS_S_iiS__param_1,
	.param .u64 .ptr .align 1 _Z10partition2PiS_S_iiS__param_2,
	.param .u32 _Z10partition2PiS_S_iiS__param_3,
	.param .u32 _Z10partition2PiS_S_iiS__param_4,
	.param .u64 .ptr .align 1 _Z10partition2PiS_S_iiS__param_5
)
{
	.reg .pred 	%p<16>;
	.reg .b32 	%r<71>;
	.reg .b64 	%rd<13>;
	// demoted variable
	.shared .align 4 .b8 _ZZ10partition2PiS_S_iiS_E4temp[1024];
	ld.param.u64 	%rd3, [_Z10partition2PiS_S_iiS__param_0];
	ld.param.u64 	%rd4, [_Z10partition2PiS_S_iiS__param_1];
	ld.param.u32 	%r26, [_Z10partition2PiS_S_iiS__param_3];
	ld.param.u32 	%r27, [_Z10partition2PiS_S_iiS__param_4];
	ld.param.u64 	%rd5, [_Z10partition2PiS_S_iiS__param_5];
	cvta.to.global.u64 	%rd1, %rd4;
	cvta.to.global.u64 	%rd2, %rd5;
	mov.u32 	%r1, %tid.x;
	mov.u32 	%r29, %ctaid.x;
	mov.u32 	%r30, %ntid.x;
	mad.lo.s32 	%r2, %r29, %r30, %r1;
	setp.ge.s32 	%p1, %r2, %r26;
	mov.b32 	%r61, 0;
	mov.u32 	%r62, %r61;
	@%p1 bra 	$L__BB1_2;
	cvta.to.global.u64 	%rd6, %rd3;
	mul.wide.s32 	%rd7, %r2, 4;
	add.s64 	%rd8, %rd6, %rd7;
	ld.global.u32 	%r61, [%rd8];
	setp.lt.s32 	%p2, %r61, %r27;
	selp.u32 	%r62, 1, 0, %p2;
$L__BB1_2:
	shl.b32 	%r32, %r1, 2;
	mov.u32 	%r33, _ZZ10partition2PiS_S_iiS_E4temp;
	add.s32 	%r7, %r33, %r32;
	st.shared.u32 	[%r7], %r62;
	bar.sync 	0;
	setp.eq.s32 	%p3, %r1, 0;
	mov.b32 	%r63, 0;
	@%p3 bra 	$L__BB1_4;
	ld.shared.u32 	%r63, [%r7+-4];
$L__BB1_4:
	bar.sync 	0;
	ld.shared.u32 	%r35, [%r7];
	add.s32 	%r36, %r35, %r63;
	st.shared.u32 	[%r7], %r36;
	bar.sync 	0;
	setp.lt.u32 	%p4, %r1, 2;
	mov.b32 	%r64, 0;
	@%p4 bra 	$L__BB1_6;
	ld.shared.u32 	%r64, [%r7+-8];
$L__BB1_6:
	bar.sync 	0;
	ld.shared.u32 	%r38, [%r7];
	add.s32 	%r39, %r38, %r64;
	st.shared.u32 	[%r7], %r39;
	bar.sync 	0;
	setp.lt.u32 	%p5, %r1, 4;
	mov.b32 	%r65, 0;
	@%p5 bra 	$L__BB1_8;
	ld.shared.u32 	%r65, [%r7+-16];
$L__BB1_8:
	bar.sync 	0;
	ld.shared.u32 	%r41, [%r7];
	add.s32 	%r42, %r41, %r65;
	st.shared.u32 	[%r7], %r42;
	bar.sync 	0;
	setp.lt.u32 	%p6, %r1, 8;
	mov.b32 	%r66, 0;
	@%p6 bra 	$L__BB1_10;
	ld.shared.u32 	%r66, [%r7+-32];
$L__BB1_10:
	bar.sync 	0;
	ld.shared.u32 	%r44, [%r7];
	add.s32 	%r45, %r44, %r66;
	st.shared.u32 	[%r7], %r45;
	bar.sync 	0;
	setp.lt.u32 	%p7, %r1, 16;
	mov.b32 	%r67, 0;
	@%p7 bra 	$L__BB1_12;
	ld.shared.u32 	%r67, [%r7+-64];
$L__BB1_12:
	bar.sync 	0;
	ld.shared.u32 	%r47, [%r7];
	add.s32 	%r48, %r47, %r67;
	st.shared.u32 	[%r7], %r48;
	bar.sync 	0;
	setp.lt.u32 	%p8, %r1, 32;
	mov.b32 	%r68, 0;
	@%p8 bra 	$L__BB1_14;
	ld.shared.u32 	%r68, [%r7+-128];
$L__BB1_14:
	bar.sync 	0;
	ld.shared.u32 	%r50, [%r7];
	add.s32 	%r51, %r50, %r68;
	st.shared.u32 	[%r7], %r51;
	bar.sync 	0;
	setp.lt.u32 	%p9, %r1, 64;
	mov.b32 	%r69, 0;
	@%p9 bra 	$L__BB1_16;
	ld.shared.u32 	%r69, [%r7+-256];
$L__BB1_16:
	bar.sync 	0;
	ld.shared.u32 	%r53, [%r7];
	add.s32 	%r54, %r53, %r69;
	st.shared.u32 	[%r7], %r54;
	bar.sync 	0;
	setp.lt.u32 	%p10, %r1, 128;
	mov.b32 	%r70, 0;
	@%p10 bra 	$L__BB1_18;
	ld.shared.u32 	%r70, [%r7+-512];
$L__BB1_18:
	bar.sync 	0;
	ld.shared.u32 	%r55, [%r7];
	add.s32 	%r56, %r55, %r70;
	st.shared.u32 	[%r7], %r56;
	bar.sync 	0;
	ld.shared.u32 	%r24, [%r7];
	sub.s32 	%r25, %r24, %r62;
	setp.ne.s32 	%p11, %r1, 255;
	add.s32 	%r57, %r26, -1;
	setp.ne.s32 	%p12, %r2, %r57;
	and.pred  	%p13, %p11, %p12;
	@%p13 bra 	$L__BB1_20;
	st.global.u32 	[%rd2], %r24;
$L__BB1_20:
	setp.ge.s32 	%p14, %r2, %r26;
	bar.sync 	0;
	@%p14 bra 	$L__BB1_24;
	setp.eq.s32 	%p15, %r62, 0;
	@%p15 bra 	$L__BB1_23;
	mul.wide.s32 	%rd9, %r25, 4;
	add.s64 	%rd10, %rd1, %rd9;
	st.global.u32 	[%rd10], %r61;
	bra.uni 	$L__BB1_24;
$L__BB1_23:
	ld.global.u32 	%r58, [%rd2];
	sub.s32 	%r59, %r2, %r25;
	add.s32 	%r60, %r59, %r58;
	mul.wide.s32 	%rd11, %r60, 4;
	add.s64 	%rd12, %rd1, %rd11;
	st.global.u32 	[%rd12], %r61;
$L__BB1_24:
	ret;

}


// ===== COMPILED SASS (sm_100) =====

	.target	sm_100

	.elftype	@"ET_EXEC"


//--------------------- .note.nv.tkinfo           --------------------------
	.section	.note.nv.tkinfo,"",@"SHT_NOTE"
	.sectionflags	@"SHF_NOTE_NV_TKINFO"
	.tkinfo
        /*0018*/ 	.word	0x00000002
        /*0030*/ 	.string	""
        /*0030*/ 	.string	"ptxas"
        /*0030*/ 	.string	"Cuda compilation tools, release 13.0, V13.0.88"
        /*0030*/ 	.string	"Build cuda_13.0.r13.0/compiler.36424714_0"
        /*0030*/ 	.string	"-arch sm_100 -m 64 "



//--------------------- .note.nv.cuinfo           --------------------------
	.section	.note.nv.cuinfo,"",@"SHT_NOTE"
	.sectionflags	@"SHF_NOTE_NV_CUINFO"
        /*0018*/ 	.short	0x0002
        /*001a*/ 	.short	0x0064
        /*001c*/ 	.short	0x0082
	.zero		2


//--------------------- .nv.info                  --------------------------
	.section	.nv.info,"",@"SHT_CUDA_INFO"
	.align	4


	//----- nvinfo : EIATTR_REGCOUNT
	.align		4
        /*0000*/ 	.byte	0x04, 0x2f
        /*0002*/ 	.short	(.L_1 - .L_0)
	.align		4
.L_0:
        /*0004*/ 	.word	index@(_Z10partition1PiS_iiS_S_S_)
        /*0008*/ 	.word	0x00000010


	//----- nvinfo : EIATTR_FRAME_SIZE
	.align		4
.L_1:
        /*000c*/ 	.byte	0x04, 0x11
        /*000e*/ 	.short	(.L_3 - .L_2)
	.align		4
.L_2:
        /*0010*/ 	.word	index@(_Z10partition1PiS_iiS_S_S_)
        /*0014*/ 	.word	0x00000000


	//----- nvinfo : EIATTR_REGCOUNT
	.align		4
.L_3:
        /*0018*/ 	.byte	0x04, 0x2f
        /*001a*/ 	.short	(.L_5 - .L_4)
	.align		4
.L_4:
        /*001c*/ 	.word	index@(_Z10partition2PiS_S_iiS_)
        /*0020*/ 	.word	0x0000000b


	//----- nvinfo : EIATTR_FRAME_SIZE
	.align		4
.L_5:
        /*0024*/ 	.byte	0x04, 0x11
        /*0026*/ 	.short	(.L_7 - .L_6)
	.align		4
.L_6:
        /*0028*/ 	.word	index@(_Z10partition2PiS_S_iiS_)
        /*002c*/ 	.word	0x00000000


	//----- nvinfo : EIATTR_MIN_STACK_SIZE
	.align		4
.L_7:
        /*0030*/ 	.byte	0x04, 0x12
        /*0032*/ 	.short	(.L_9 - .L_8)
	.align		4
.L_8:
        /*0034*/ 	.word	index@(_Z10partition2PiS_S_iiS_)
        /*0038*/ 	.word	0x00000000


	//----- nvinfo : EIATTR_MIN_STACK_SIZE
	.align		4
.L_9:
        /*003c*/ 	.byte	0x04, 0x12
        /*003e*/ 	.short	(.L_11 - .L_10)
	.align		4
.L_10:
        /*0040*/ 	.word	index@(_Z10partition1PiS_iiS_S_S_)
        /*0044*/ 	.word	0x00000000
.L_11:


//--------------------- .nv.compat                --------------------------
	.section	.nv.compat,"",@"SHT_CUDA_COMPAT_INFO"
	.align	4
        /*0000*/ 	.byte	0x02, 0x09, 0x00, 0x00, 0x02, 0x02, 0x01, 0x00, 0x02, 0x05, 0x05, 0x00, 0x03, 0x07, 0x01, 0x01
        /*0010*/ 	.byte	0x02, 0x03, 0x00, 0x00, 0x02, 0x06, 0x01, 0x00, 0x04, 0x0b, 0x08, 0x00, 0x09, 0x00, 0x00, 0x00
        /*0020*/ 	.byte	0x00, 0x00, 0x00, 0x00


//--------------------- .nv.info._Z10partition2PiS_S_iiS_ --------------------------
	.section	.nv.info._Z10partition2PiS_S_iiS_,"",@"SHT_CUDA_INFO"
	.sectionflags	@""
	.align	4


	//----- nvinfo : EIATTR_CUDA_API_VERSION
	.align		4
        /*0000*/ 	.byte	0x04, 0x37
        /*0002*/ 	.short	(.L_13 - .L_12)
.L_12:
        /*0004*/ 	.word	0x00000082


	//----- nvinfo : EIATTR_KPARAM_INFO
	.align		4
.L_13:
        /*0008*/ 	.byte	0x04, 0x17
        /*000a*/ 	.short	(.L_15 - .L_14)
.L_14:
        /*000c*/ 	.word	0x00000000
        /*0010*/ 	.short	0x0005
        /*0012*/ 	.short	0x0020
        /*0014*/ 	.byte	0x00, 0xf5, 0x21, 0x00


	//----- nvinfo : EIATTR_KPARAM_INFO
	.align		4
.L_15:
        /*0018*/ 	.byte	0x04, 0x17
        /*001a*/ 	.short	(.L_17 - .L_16)
.L_16:
        /*001c*/ 	.word	0x00000000
        /*0020*/ 	.short	0x0004
        /*0022*/ 	.short	0x001c
        /*0024*/ 	.byte	0x00, 0xf0, 0x11, 0x00


	//----- nvinfo : EIATTR_KPARAM_INFO
	.align		4
.L_17:
        /*0028*/ 	.byte	0x04, 0x17
        /*002a*/ 	.short	(.L_19 - .L_18)
.L_18:
        /*002c*/ 	.word	0x00000000
        /*0030*/ 	.short	0x0003
        /*0032*/ 	.short	0x0018
        /*0034*/ 	.byte	0x00, 0xf0, 0x11, 0x00


	//----- nvinfo : EIATTR_KPARAM_INFO
	.align		4
.L_19:
        /*0038*/ 	.byte	0x04, 0x17
        /*003a*/ 	.short	(.L_21 - .L_20)
.L_20:
        /*003c*/ 	.word	0x00000000
        /*0040*/ 	.short	0x0002
        /*0042*/ 	.short	0x0010
        /*0044*/ 	.byte	0x00, 0xf5, 0x21, 0x00


	//----- nvinfo : EIATTR_KPARAM_INFO
	.align		4
.L_21:
        /*0048*/ 	.byte	0x04, 0x17
        /*004a*/ 	.short	(.L_23 - .L_22)
.L_22:
        /*004c*/ 	.word	0x00000000
        /*0050*/ 	.short	0x0001
        /*0052*/ 	.short	0x0008
        /*0054*/ 	.byte	0x00, 0xf5, 0x21, 0x00


	//----- nvinfo : EIATTR_KPARAM_INFO
	.align		4
.L_23:
        /*0058*/ 	.byte	0x04, 0x17
        /*005a*/ 	.short	(.L_25 - .L_24)
.L_24:
        /*005c*/ 	.word	0x00000000
        /*0060*/ 	.short	0x0000
        /*0062*/ 	.short	0x0000
        /*0064*/ 	.byte	0x00, 0xf5, 0x21, 0x00


	//----- nvinfo : EIATTR_SPARSE_MMA_MASK
	.align		4
.L_25:
        /*0068*/ 	.byte	0x03, 0x50
        /*006a*/ 	.short	0x0000


	//----- nvinfo : EIATTR_MAXREG_COUNT
	.align		4
        /*006c*/ 	.byte	0x03, 0x1b
        /*006e*/ 	.short	0x00ff


	//----- nvinfo : EIATTR_NUM_BARRIERS
	.align		4
        /*0070*/ 	.byte	0x02, 0x4c
        /*0072*/ 	.byte	0x01
	.zero		1


	//----- nvinfo : EIATTR_MERCURY_ISA_VERSION
	.align		4
        /*0074*/ 	.byte	0x03, 0x5f
        /*0076*/ 	.short	0x0101


	//----- nvinfo : EIATTR_VRC_CTA_INIT_COUNT
	.align		4
        /*0078*/ 	.byte	0x02, 0x4a
	.zero		1
	.zero		1


	//----- nvinfo : EIATTR_EXIT_INSTR_OFFSETS
	.align		4
        /*007c*/ 	.byte	0x04, 0x1c
        /*007e*/ 	.short	(.L_27 - .L_26)


	//   ....[0]....
.L_26:
        /*0080*/ 	.word	0x000005d0


	//   ....[1]....
        /*0084*/ 	.word	0x00000630


	//   ....[2]....
        /*0088*/ 	.word	0x000006a0


	//----- nvinfo : EIATTR_CBANK_PARAM_SIZE
	.align		4
.L_27:
        /*008c*/ 	.byte	0x03, 0x19
        /*008e*/ 	.short	0x0028


	//----- nvinfo : EIATTR_PARAM_CBANK
	.align		4
        /*0090*/ 	.byte	0x04, 0x0a
        /*0092*/ 	.short	(.L_29 - .L_28)
	.align		4
.L_28:
        /*0094*/ 	.word	index@(.nv.constant0._Z10partition2PiS_S_iiS_)
        /*0098*/ 	.short	0x0380
        /*009a*/ 	.short	0x0028


	//----- nvinfo : EIATTR_SW_WAR
	.align		4
.L_29:
        /*009c*/ 	.byte	0x04, 0x36
        /*009e*/ 	.short	(.L_31 - .L_30)
.L_30:
        /*00a0*/ 	.word	0x00000008
.L_31:


//--------------------- .nv.info._Z10partition1PiS_iiS_S_S_ --------------------------
	.section	.nv.info._Z10partition1PiS_iiS_S_S_,"",@"SHT_CUDA_INFO"
	.sectionflags	@""
	.align	4


	//----- nvinfo : EIATTR_CUDA_API_VERSION
	.align		4
        /*0000*/ 	.byte	0x04, 0x37
        /*0002*/ 	.short	(.L_33 - .L_32)
.L_32:
        /*0004*/ 	.word	0x00000082


	//----- nvinfo : EIATTR_KPARAM_INFO
	.align		4
.L_33:
        /*0008*/ 	.byte	0x04, 0x17
        /*000a*/ 	.short	(.L_35 - .L_34)
.L_34:
        /*000c*/ 	.word	0x00000000
        /*0010*/ 	.short	0x0006
        /*0012*/ 	.short	0x0028
        /*0014*/ 	.byte	0x00, 0xf5, 0x21, 0x00


	//----- nvinfo : EIATTR_KPARAM_INFO
	.align		4
.L_35:
        /*0018*/ 	.byte	0x04, 0x17
        /*001a*/ 	.short	(.L_37 - .L_36)
.L_36:
        /*001c*/ 	.word	0x00000000
        /*0020*/ 	.short	0x0005
        /*0022*/ 	.short	0x0020
        /*0024*/ 	.byte	0x00, 0xf5, 0x21, 0x00


	//----- nvinfo : EIATTR_KPARAM_INFO
	.align		4
.L_37:
        /*0028*/ 	.byte	0x04, 0x17
        /*002a*/ 	.short	(.L_39 - .L_38)
.L_38:
        /*002c*/ 	.word	0x00000000
        /*0030*/ 	.short	0x0004
        /*0032*/ 	.short	0x0018
        /*0034*/ 	.byte	0x00, 0xf5, 0x21, 0x00


	//----- nvinfo : EIATTR_KPARAM_INFO
	.align		4
.L_39:
        /*0038*/ 	.byte	0x04, 0x17
        /*003a*/ 	.short	(.L_41 - .L_40)
.L_40:
        /*003c*/ 	.word	0x00000000
        /*0040*/ 	.short	0x0003
        /*0042*/ 	.short	0x0014
        /*0044*/ 	.byte	0x00, 0xf0, 0x11, 0x00


	//----- nvinfo : EIATTR_KPARAM_INFO
	.align		4
.L_41:
        /*0048*/ 	.byte	0x04, 0x17
        /*004a*/ 	.short	(.L_43 - .L_42)
.L_42:
        /*004c*/ 	.word	0x00000000
        /*0050*/ 	.short	0x0002
        /*0052*/ 	.short	0x0010
        /*0054*/ 	.byte	0x00, 0xf0, 0x11, 0x00


	//----- nvinfo : EIATTR_KPARAM_INFO
	.align		4
.L_43:
        /*0058*/ 	.byte	0x04, 0x17
        /*005a*/ 	.short	(.L_45 - .L_44)
.L_44:
        /*005c*/ 	.word	0x00000000
        /*0060*/ 	.short	0x0001
        /*0062*/ 	.short	0x0008
        /*0064*/ 	.byte	0x00, 0xf5, 0x21, 0x00


	//----- nvinfo : EIATTR_KPARAM_INFO
	.align		4
.L_45:
        /*0068*/ 	.byte	0x04, 0x17
        /*006a*/ 	.short	(.L_47 - .L_46)
.L_46:
        /*006c*/ 	.word	0x00000000
        /*0070*/ 	.short	0x0000
        /*0072*/ 	.short	0x0000
        /*0074*/ 	.byte	0x00, 0xf5, 0x21, 0x00


	//----- nvinfo : EIATTR_SPARSE_MMA_MASK
	.align		4
.L_47:
        /*0078*/ 	.byte	0x03, 0x50
        /*007a*/ 	.short	0x0000


	//----- nvinfo : EIATTR_MAXREG_COUNT
	.align		4
        /*007c*/ 	.byte	0x03, 0x1b
        /*007e*/ 	.short	0x00ff


	//----- nvinfo : EIATTR_MERCURY_ISA_VERSION
	.align		4
        /*0080*/ 	.byte	0x03, 0x5f
        /*0082*/ 	.short	0x0101


	//----- nvinfo : EIATTR_INT_WARP_WIDE_INSTR_OFFSETS
	.align		4
        /*0084*/ 	.byte	0x04, 0x31
        /*0086*/ 	.short	(.L_49 - .L_48)


	//   ....[0]....
.L_48:
        /*0088*/ 	.word	0x00000100


	//   ....[1]....
        /*008c*/ 	.word	0x000001a0


	//   ....[2]....
        /*0090*/ 	.word	0x00000220


	//   ....[3]....
        /*0094*/ 	.word	0x000002e0


	//   ....[4]....
        /*0098*/ 	.word	0x00000340


	//   ....[5]....
        /*009c*/ 	.word	0x00000420


	//----- nvinfo : EIATTR_VRC_CTA_INIT_COUNT
	.align		4
.L_49:
        /*00a0*/ 	.byte	0x02, 0x4a
	.zero		1
	.zero		1


	//----- nvinfo : EIATTR_EXIT_INSTR_OFFSETS
	.align		4
        /*00a4*/ 	.byte	0x04, 0x1c
        /*00a6*/ 	.short	(.L_51 - .L_50)


	//   ....[0]....
.L_50:
        /*00a8*/ 	.word	0x00000070


	//   ....[1]....
        /*00ac*/ 	.word	0x000001e0


	//   ....[2]....
        /*00b0*/ 	.word	0x00000320


	//   ....[3]....
        /*00b4*/ 	.word	0x00000470


	//----- nvinfo : EIATTR_CRS_STACK_SIZE
	.align		4
.L_51:
        /*00b8*/ 	.byte	0x04, 0x1e
        /*00ba*/ 	.short	(.L_53 - .L_52)
.L_52:
        /*00bc*/ 	.word	0x00000000


	//----- nvinfo : EIATTR_CBANK_PARAM_SIZE
	.align		4
.L_53:
        /*00c0*/ 	.byte	0x03, 0x19
        /*00c2*/ 	.short	0x0030


	//----- nvinfo : EIATTR_PARAM_CBANK
	.align		4
        /*00c4*/ 	.byte	0x04, 0x0a
        /*00c6*/ 	.short	(.L_55 - .L_54)
	.align		4
.L_54:
        /*00c8*/ 	.word	index@(.nv.constant0._Z10partition1PiS_iiS_S_S_)
        /*00cc*/ 	.short	0x0380
        /*00ce*/ 	.short	0x0030


	//----- nvinfo : EIATTR_SW_WAR
	.align		4
.L_55:
        /*00d0*/ 	.byte	0x04, 0x36
        /*00d2*/ 	.short	(.L_57 - .L_56)
.L_56:
        /*00d4*/ 	.word	0x00000008
.L_57:


//--------------------- .nv.callgraph             --------------------------
	.section	.nv.callgraph,"",@"SHT_CUDA_CALLGRAPH"
	.align	4
	.sectionentsize	8
	.align		4
        /*0000*/ 	.word	0x00000000
	.align		4
        /*0004*/ 	.word	0xffffffff
	.align		4
        /*0008*/ 	.word	0x00000000
	.align		4
        /*000c*/ 	.word	0xfffffffe
	.align		4
        /*0010*/ 	.word	0x00000000
	.align		4
        /*0014*/ 	.word	0xfffffffd
	.align		4
        /*0018*/ 	.word	0x00000000
	.align		4
        /*001c*/ 	.word	0xfffffffc


//--------------------- .text._Z10partition2PiS_S_iiS_ --------------------------
	.section	.text._Z10partition2PiS_S_iiS_,"ax",@progbits
	.align	128
        .global         _Z10partition2PiS_S_iiS_
        .type           _Z10partition2PiS_S_iiS_,@function
        .size           _Z10partition2PiS_S_iiS_,(.L_x_4 - _Z10partition2PiS_S_iiS_)
        .other          _Z10partition2PiS_S_iiS_,@"STO_CUDA_ENTRY STV_DEFAULT"
_Z10partition2PiS_S_iiS_:
.text._Z10partition2PiS_S_iiS_:
[----:B------:R-:W-:Y:S01]  /*0000*/  LDC R1, c[0x0][0x37c] ;  /* 0x0000df00ff017b82 */ /* 0x000fe20000000800 */
[----:B------:R-:W0:Y:S07]  /*0010*/  S2R R4, SR_TID.X ;  /* 0x0000000000047919 */ /* 0x000e2e0000002100 */
[----:B------:R-:W0:Y:S01]  /*0020*/  S2UR UR4, SR_CTAID.X ;  /* 0x00000000000479c3 */ /* 0x000e220000002500 */
[----:B------:R-:W1:Y:S01]  /*0030*/  LDCU UR6, c[0x0][0x398] ;  /* 0x00007300ff0677ac */ /* 0x000e620008000800 */
[----:B------:R-:W-:Y:S01]  /*0040*/  IMAD.MOV.U32 R0, RZ, RZ, RZ ;  /* 0x000000ffff007224 */ /* 0x000fe200078e00ff */
[----:B------:R-:W2:Y:S05]  /*0050*/  LDCU.64 UR8, c[0x0][0x358] ;  /* 0x00006b00ff0877ac */ /* 0x000eaa0008000a00 */
[----:B------:R-:W0:Y:S02]  /*0060*/  LDC R3, c[0x0][0x360] ;  /* 0x0000d800ff037b82 */ /* 0x000e240000000800 */
[----:B0-----:R-:W-:-:S05]  /*0070*/  IMAD R2, R3, UR4, R4 ;  /* 0x0000000403027c24 */ /* 0x001fca000f8e0204 */
[----:B-1----:R-:W-:-:S13]  /*0080*/  ISETP.GE.AND P1, PT, R2, UR6, PT ;  /* 0x0000000602007c0c */ /* 0x002fda000bf26270 */
[----:B------:R-:W0:Y:S08]  /*0090*/  @!P1 LDC.64 R6, c[0x0][0x380] ;  /* 0x0000e000ff069b82 */ /* 0x000e300000000a00 */
[----:B------:R-:W1:Y:S08]  /*00a0*/  S2UR UR5, SR_CgaCtaId ;  /* 0x00000000000579c3 */ /* 0x000e700000008800 */
[----:B------:R-:W3:Y:S01]  /*00b0*/  @!P1 LDC R3, c[0x0][0x39c] ;  /* 0x0000e700ff039b82 */ /* 0x000ee20000000800 */
[----:B0-----:R-:W-:-:S05]  /*00c0*/  @!P1 IMAD.WIDE R6, R2, 0x4, R6 ;  /* 0x0000000402069825 */ /* 0x001fca00078e0206 */
[----:B--2---:R-:W3:Y:S01]  /*00d0*/  @!P1 LDG.E R0, desc[UR8][R6.64] ;  /* 0x0000000806009981 */ /* 0x004ee2000c1e1900 */
[----:B------:R-:W-:Y:S01]  /*00e0*/  UMOV UR4, 0x400 ;  /* 0x0000040000047882 */ /* 0x000fe20000000000 */
[----:B------:R-:W-:Y:S01]  /*00f0*/  ISETP.NE.AND P2, PT, R4, RZ, PT ;  /* 0x000000ff0400720c */ /* 0x000fe20003f45270 */
[----:B-1----:R-:W-:Y:S01]  /*0100*/  ULEA UR4, UR5, UR4, 0x18 ;  /* 0x0000000405047291 */ /* 0x002fe2000f8ec0ff */
[----:B------:R-:W-:-:S05]  /*0110*/  IMAD.MOV.U32 R5, RZ, RZ, RZ ;  /* 0x000000ffff057224 */ /* 0x000fca00078e00ff */
[----:B------:R-:W-:Y:S01]  /*0120*/  LEA R8, R4, UR4, 0x2 ;  /* 0x0000000404087c11 */ /* 0x000fe2000f8e10ff */
[----:B------:R-:W-:Y:S01]  /*0130*/  UIADD3 UR4, UPT, UPT, UR6, -0x1, URZ ;  /* 0xffffffff06047890 */ /* 0x000fe2000fffe0ff */
[----:B---3--:R-:W-:Y:S01]  /*0140*/  @!P1 ISETP.GE.AND P0, PT, R0, R3, PT ;  /* 0x000000030000920c */ /* 0x008fe20003f06270 */
[----:B------:R-:W-:-:S03]  /*0150*/  IMAD.MOV.U32 R3, RZ, RZ, RZ ;  /* 0x000000ffff037224 */ /* 0x000fc600078e00ff */
[----:B------:R-:W-:Y:S02]  /*0160*/  @!P1 SEL R3, RZ, 0x1, P0 ;  /* 0x00000001ff039807 */ /* 0x000fe40000000000 */
[----:B------:R-:W-:-:S03]  /*0170*/  ISETP.GE.U32.AND P0, PT, R4, 0x2, PT ;  /* 0x000000020400780c */ /* 0x000fc60003f06070 */
[----:B------:R-:W-:Y:S01]  /*0180*/  STS [R8], R3 ;  /* 0x0000000308007388 */ /* 0x000fe20000000800 */
[----:B------:R-:W-:Y:S06]  /*0190*/  BAR.SYNC.DEFER_BLOCKING 0x0 ;  /* 0x0000000000007b1d */ /* 0x000fec0000010000 */
[----:B------:R-:W-:Y:S02]  /*01a0*/  @P2 LDS R5, [R8+-0x4] ;  /* 0xfffffc0008052984 */ /* 0x000fe40000000800 */
[----:B------:R-:W-:Y:S06]  /*01b0*/  BAR.SYNC.DEFER_BLOCKING 0x0 ;  /* 0x0000000000007b1d */ /* 0x000fec0000010000 */
[----:B------:R-:W0:Y:S02]  /*01c0*/  LDS R6, [R8] ;  /* 0x0000000008067984 */ /* 0x000e240000000800 */
[----:B0-----:R-:W-:Y:S01]  /*01d0*/  IADD3 R5, PT, PT, R6, R5, RZ ;  /* 0x0000000506057210 */ /* 0x001fe20007ffe0ff */
[----:B------:R-:W-:-:S04]  /*01e0*/  IMAD.MOV.U32 R6, RZ, RZ, RZ ;  /* 0x000000ffff067224 */ /* 0x000fc800078e00ff */
[----:B------:R-:W-:Y:S01]  /*01f0*/  STS [R8], R5 ;  /* 0x0000000508007388 */ /* 0x000fe20000000800 */
[----:B------:R-:W-:Y:S06]  /*0200*/  BAR.SYNC.DEFER_BLOCKING 0x0 ;  /* 0x0000000000007b1d */ /* 0x000fec0000010000 */
[----:B------:R-:W-:Y:S02]  /*0210*/  @P0 LDS R6, [R8+-0x8] ;  /* 0xfffff80008060984 */ /* 0x000fe40000000800 */
[----:B------:R-:W-:Y:S01]  /*0220*/  BAR.SYNC.DEFER_BLOCKING 0x0 ;  /* 0x0000000000007b1d */ /* 0x000fe20000010000 */
[----:B------:R-:W-:-:S05]  /*0230*/  ISETP.GE.U32.AND P0, PT, R4, 0x4, PT ;  /* 0x000000040400780c */ /* 0x000fca0003f06070 */
[----:B------:R-:W0:Y:S02]  /*0240*/  LDS R7, [R8] ;  /* 0x0000000008077984 */ /* 0x000e240000000800 */
[----:B0-----:R-:W-:Y:S02]  /*0250*/  IMAD.IADD R7, R7, 0x1, R6 ;  /* 0x0000000107077824 */ /* 0x001fe400078e0206 */
[----:B------:R-:W-:-:S03]  /*0260*/  IMAD.MOV.U32 R6, RZ, RZ, RZ ;  /* 0x000000ffff067224 */ /* 0x000fc600078e00ff */
[----:B------:R-:W-:Y:S01]  /*0270*/  STS [R8], R7 ;  /* 0x0000000708007388 */ /* 0x000fe20000000800 */
[----:B------:R-:W-:Y:S06]  /*0280*/  BAR.SYNC.DEFER_BLOCKING 0x0 ;  /* 0x0000000000007b1d */ /* 0x000fec0000010000 */
[----:B------:R-:W-:Y:S02]  /*0290*/  @P0 LDS R6, [R8+-0x10] ;  /* 0xfffff00008060984 */ /* 0x000fe40000000800 */
[----:B------:R-:W-:Y:S01]  /*02a0*/  BAR.SYNC.DEFER_BLOCKING 0x0 ;  /* 0x0000000000007b1d */ /* 0x000fe20000010000 */
[----:B------:R-:W-:-:S05]  /*02b0*/  ISETP.GE.U32.AND P0, PT, R4, 0x8, PT ;  /* 0x000000080400780c */ /* 0x000fca0003f06070 */
        /* <DEDUP_REMOVED lines=26> */
[----:B------:R-:W-:-:S03]  /*0460*/  HFMA2 R6, -RZ, RZ, 0, 0 ;  /* 0x00000000ff067431 */ /* 0x000fc600000001ff */
        /* <DEDUP_REMOVED lines=8> */
[----:B------:R0:W-:Y:S01]  /*04f0*/  STS [R8], R5 ;  /* 0x0000000508007388 */ /* 0x0001e20000000800 */
[----:B------:R-:W-:Y:S06]  /*0500*/  BAR.SYNC.DEFER_BLOCKING 0x0 ;  /* 0x0000000000007b1d */ /* 0x000fec0000010000 */
[----:B------:R-:W-:Y:S02]  /*0510*/  @P0 LDS R6, [R8+-0x200] ;  /* 0xfffe000008060984 */ /* 0x000fe40000000800 */
[----:B------:R-:W-:Y:S01]  /*0520*/  BAR.SYNC.DEFER_BLOCKING 0x0 ;  /* 0x0000000000007b1d */ /* 0x000fe20000010000 */
[----:B------:R-:W-:-:S04]  /*0530*/  ISETP.NE.AND P0, PT, R2, UR4, PT ;  /* 0x0000000402007c0c */ /* 0x000fc8000bf05270 */
[----:B------:R-:W-:-:S13]  /*0540*/  ISETP.NE.AND P0, PT, R4, 0xff, P0 ;  /* 0x000000ff0400780c */ /* 0x000fda0000705270 */
[----:B0-----:R-:W0:Y:S01]  /*0550*/  @!P0 LDC.64 R4, c[0x0][0x3a0] ;  /* 0x0000e800ff048b82 */ /* 0x001e220000000a00 */
[----:B------:R-:W1:Y:S02]  /*0560*/  LDS R7, [R8] ;  /* 0x0000000008077984 */ /* 0x000e640000000800 */
[----:B-1----:R-:W-:-:S05]  /*0570*/  IADD3 R7, PT, PT, R7, R6, RZ ;  /* 0x0000000607077210 */ /* 0x002fca0007ffe0ff */
[----:B------:R-:W-:Y:S01]  /*0580*/  STS [R8], R7 ;  /* 0x0000000708007388 */ /* 0x000fe20000000800 */
[----:B------:R-:W-:Y:S06]  /*0590*/  BAR.SYNC.DEFER_BLOCKING 0x0 ;  /* 0x0000000000007b1d */ /* 0x000fec0000010000 */
[----:B------:R-:W0:Y:S04]  /*05a0*/  LDS R6, [R8] ;  /* 0x0000000008067984 */ /* 0x000e280000000800 */
[----:B0-----:R0:W-:Y:S01]  /*05b0*/  @!P0 STG.E desc[UR8][R4.64], R6 ;  /* 0x0000000604008986 */ /* 0x0011e2000c101908 */
[----:B------:R-:W-:Y:S06]  /*05c0*/  BAR.SYNC.DEFER_BLOCKING 0x0 ;  /* 0x0000000000007b1d */ /* 0x000fec0000010000 */
[----:B------:R-:W-:Y:S05]  /*05d0*/  @P1 EXIT ;  /* 0x000000000000194d */ /* 0x000fea0003800000 */
[----:B------:R-:W-:Y:S01]  /*05e0*/  ISETP.NE.AND P0, PT, R3, RZ, PT ;  /* 0x000000ff0300720c */ /* 0x000fe20003f05270 */
[----:B------:R-:W-:-:S12]  /*05f0*/  IMAD.IADD R3, R6, 0x1, -R3 ;  /* 0x0000000106037824 */ /* 0x000fd800078e0a03 */
[----:B0-----:R-:W0:Y:S02]  /*0600*/  @P0 LDC.64 R4, c[0x0][0x388] ;  /* 0x0000e200ff040b82 */ /* 0x001e240000000a00 */
[----:B0-----:R-:W-:-:S05]  /*0610*/  @P0 IMAD.WIDE R4, R3, 0x4, R4 ;  /* 0x0000000403040825 */ /* 0x001fca00078e0204 */
[----:B------:R0:W-:Y:S01]  /*0620*/  @P0 STG.E desc[UR8][R4.64], R0 ;  /* 0x0000000004000986 */ /* 0x0001e2000c101908 */
[----:B------:R-:W-:Y:S05]  /*0630*/  @P0 EXIT ;  /* 0x000000000000094d */ /* 0x000fea0003800000 */
[----:B0-----:R-:W0:Y:S08]  /*0640*/  LDC.64 R4, c[0x0][0x3a0] ;  /* 0x0000e800ff047b82 */ /* 0x001e300000000a00 */
[----:B------:R-:W1:Y:S01]  /*0650*/  LDC.64 R6, c[0x0][0x388] ;  /* 0x0000e200ff067b82 */ /* 0x000e620000000a00 */
[----:B0-----:R-:W2:Y:S02]  /*0660*/  LDG.E R5, desc[UR8][R4.64] ;  /* 0x0000000804057981 */ /* 0x001ea4000c1e1900 */
[----:B--2---:R-:W-:-:S05]  /*0670*/  IADD3 R3, PT, PT, R5, R2, -R3 ;  /* 0x0000000205037210 */ /* 0x004fca0007ffe803 */
[----:B-1----:R-:W-:-:S05]  /*0680*/  IMAD.WIDE R2, R3, 0x4, R6 ;  /* 0x0000000403027825 */ /* 0x002fca00078e0206 */
[----:B------:R-:W-:Y:S01]  /*0690*/  STG.E desc[UR8][R2.64], R0 ;  /* 0x0000000002007986 */ /* 0x000fe2000c101908 */
[----:B------:R-:W-:Y:S05]  /*06a0*/  EXIT ;  /* 0x000000000000794d */ /* 0x000fea0003800000 */
.L_x_0:
[----:B------:R-:W-:-:S00]  /*06b0*/  BRA `(.L_x_0) ;  /* 0xfffffffc00fc7947 */ /* 0x000fc0000383ffff */
[----:B------:R-:W-:-:S00]  /*06c0*/  NOP ;  /* 0x0000000000007918 */ /* 0x000fc00000000000 */
        /* <DEDUP_REMOVED lines=11> */
.L_x_4:


//--------------------- .text._Z10partition1PiS_iiS_S_S_ --------------------------
	.section	.text._Z10partition1PiS_iiS_S_S_,"ax",@progbits
	.align	128
        .global         _Z10partition1PiS_iiS_S_S_
        .type           _Z10partition1PiS_iiS_S_S_,@function
        .size           _Z10partition1PiS_iiS_S_S_,(.L_x_5 - _Z10partition1PiS_iiS_S_S_)
        .other          _Z10partition1PiS_iiS_S_S_,@"STO_CUDA_ENTRY STV_DEFAULT"
_Z10partition1PiS_iiS_S_S_:
.text._Z10partition1PiS_iiS_S_S_:
[----:B------:R-:W-:Y:S01]  /*0000*/  LDC R1, c[0x0][0x37c] ;  /* 0x0000df00ff017b82 */ /* 0x000fe20000000800 */
[----:B------:R-:W0:Y:S07]  /*0010*/  S2R R0, SR_TID.X ;  /* 0x0000000000007919 */ /* 0x000e2e0000002100 */
[----:B------:R-:W0:Y:S01]  /*0020*/  S2UR UR4, SR_CTAID.X ;  /* 0x00000000000479c3 */ /* 0x000e220000002500 */
[----:B------:R-:W1:Y:S07]  /*0030*/  LDCU UR5, c[0x0][0x394] ;  /* 0x00007280ff0577ac */ /* 0x000e6e0008000800 */
[----:B------:R-:W0:Y:S02]  /*0040*/  LDC R5, c[0x0][0x360] ;  /* 0x0000d800ff057b82 */ /* 0x000e240000000800 */
[----:B0-----:R-:W-:-:S05]  /*0050*/  IMAD R5, R5, UR4, R0 ;  /* 0x0000000405057c24 */ /* 0x001fca000f8e0200 */
[----:B-1----:R-:W-:-:S13]  /*0060*/  ISETP.GE.AND P0, PT, R5, UR5, PT ;  /* 0x0000000505007c0c */ /* 0x002fda000bf06270 */
[----:B------:R-:W-:Y:S05]  /*0070*/  @P0 EXIT ;  /* 0x000000000000094d */ /* 0x000fea0003800000 */
[----:B------:R-:W0:Y:S01]  /*0080*/  LDC.64 R2, c[0x0][0x380] ;  /* 0x0000e000ff027b82 */ /* 0x000e220000000a00 */
[----:B------:R-:W1:Y:S07]  /*0090*/  LDCU.64 UR4, c[0x0][0x358] ;  /* 0x00006b00ff0477ac */ /* 0x000e6e0008000a00 */
[----:B------:R-:W2:Y:S01]  /*00a0*/  LDC R13, c[0x0][0x390] ;  /* 0x0000e400ff0d7b82 */ /* 0x000ea20000000800 */
[----:B0-----:R-:W-:-:S05]  /*00b0*/  IMAD.WIDE R2, R5, 0x4, R2 ;  /* 0x0000000405027825 */ /* 0x001fca00078e0202 */
[----:B-1----:R-:W2:Y:S02]  /*00c0*/  LDG.E R0, desc[UR4][R2.64] ;  /* 0x0000000402007981 */ /* 0x002ea4000c1e1900 */
[----:B--2---:R-:W-:-:S13]  /*00d0*/  ISETP.GE.AND P0, PT, R0, R13, PT ;  /* 0x0000000d0000720c */ /* 0x004fda0003f06270 */
[----:B------:R-:W-:Y:S05]  /*00e0*/  @P0 BRA `(.L_x_1) ;  /* 0x0000000000400947 */ /* 0x000fea0003800000 */
[----:B------:R-:W0:Y:S01]  /*00f0*/  S2R R5, SR_LANEID ;  /* 0x0000000000057919 */ /* 0x000e220000000000 */
[----:B------:R-:W-:Y:S01]  /*0100*/  VOTEU.ANY UR6, UPT, PT ;  /* 0x0000000000067886 */ /* 0x000fe200038e0100 */
[----:B------:R-:W1:Y:S01]  /*0110*/  LDC.64 R2, c[0x0][0x398] ;  /* 0x0000e600ff027b82 */ /* 0x000e620000000a00 */
[----:B------:R-:W0:Y:S08]  /*0120*/  FLO.U32 R6, UR6 ;  /* 0x0000000600067d00 */ /* 0x000e3000080e0000 */
[----:B------:R-:W1:Y:S01]  /*0130*/  POPC R9, UR6 ;  /* 0x0000000600097d09 */ /* 0x000e620008000000 */
[----:B0-----:R-:W-:Y:S01]  /*0140*/  ISETP.EQ.U32.AND P0, PT, R6, R5, PT ;  /* 0x000000050600720c */ /* 0x001fe20003f02070 */
[----:B------:R-:W0:Y:S01]  /*0150*/  S2R R8, SR_LTMASK ;  /* 0x0000000000087919 */ /* 0x000e220000003900 */
[----:B------:R-:W2:Y:S11]  /*0160*/  LDC.64 R4, c[0x0][0x388] ;  /* 0x0000e200ff047b82 */ /* 0x000eb60000000a00 */
[----:B-1----:R-:W3:Y:S01]  /*0170*/  @P0 ATOMG.E.ADD.STRONG.GPU PT, R3, desc[UR4][R2.64], R9 ;  /* 0x80000009020309a8 */ /* 0x002ee200081ef104 */
[----:B0-----:R-:W-:-:S06]  /*0180*/  LOP3.LUT R8, R8, UR6, RZ, 0xc0, !PT ;  /* 0x0000000608087c12 */ /* 0x001fcc000f8ec0ff */
[----:B------:R-:W0:Y:S01]  /*0190*/  POPC R8, R8 ;  /* 0x0000000800087309 */ /* 0x000e220000000000 */
[----:B---3--:R-:W0:Y:S02]  /*01a0*/  SHFL.IDX PT, R7, R3, R6, 0x1f ;  /* 0x00001f0603077589 */ /* 0x008e2400000e0000 */
[----:B0-----:R-:W-:-:S04]  /*01b0*/  IMAD.IADD R7, R7, 0x1, R8 ;  /* 0x0000000107077824 */ /* 0x001fc800078e0208 */
[----:B--2---:R-:W-:-:S05]  /*01c0*/  IMAD.WIDE R4, R7, 0x4, R4 ;  /* 0x0000000407047825 */ /* 0x004fca00078e0204 */
[----:B------:R-:W-:Y:S01]  /*01d0*/  STG.E desc[UR4][R4.64], R0 ;  /* 0x0000000004007986 */ /* 0x000fe2000c101904 */
[----:B------:R-:W-:Y:S05]  /*01e0*/  EXIT ;  /* 0x000000000000794d */ /* 0x000fea0003800000 */
.L_x_1:
[----:B------:R-:W-:-:S13]  /*01f0*/  ISETP.NE.AND P0, PT, R0, R13, PT ;  /* 0x0000000d0000720c */ /* 0x000fda0003f05270 */
[----:B------:R-:W-:Y:S05]  /*0200*/  @P0 BRA `(.L_x_2) ;  /* 0x0000000000480947 */ /* 0x000fea0003800000 */
[----:B------:R-:W0:Y:S01]  /*0210*/  S2R R5, SR_LANEID ;  /* 0x0000000000057919 */ /* 0x000e220000000000 */
[----:B------:R-:W-:Y:S01]  /*0220*/  VOTEU.ANY UR6, UPT, PT ;  /* 0x0000000000067886 */ /* 0x000fe200038e0100 */
[----:B------:R-:W1:Y:S01]  /*0230*/  LDC.64 R2, c[0x0][0x3a0] ;  /* 0x0000e800ff027b82 */ /* 0x000e620000000a00 */
[----:B------:R-:W0:Y:S07]  /*0240*/  FLO.U32 R0, UR6 ;  /* 0x0000000600007d00 */ /* 0x000e2e00080e0000 */
[----:B------:R-:W2:Y:S01]  /*0250*/  LDC.64 R6, c[0x0][0x398] ;  /* 0x0000e600ff067b82 */ /* 0x000ea20000000a00 */
[----:B------:R-:W1:Y:S01]  /*0260*/  POPC R11, UR6 ;  /* 0x00000006000b7d09 */ /* 0x000e620008000000 */
[----:B0-----:R-:W-:Y:S01]  /*0270*/  ISETP.EQ.U32.AND P0, PT, R0, R5, PT ;  /* 0x000000050000720c */ /* 0x001fe20003f02070 */
[----:B------:R-:W0:Y:S05]  /*0280*/  S2R R8, SR_LTMASK ;  /* 0x0000000000087919 */ /* 0x000e2a0000003900 */
[----:B------:R-:W3:Y:S07]  /*0290*/  LDC.64 R4, c[0x0][0x388] ;  /* 0x0000e200ff047b82 */ /* 0x000eee0000000a00 */
[----:B-1----:R-:W4:Y:S04]  /*02a0*/  @P0 ATOMG.E.ADD.STRONG.GPU PT, R3, desc[UR4][R2.64], R11 ;  /* 0x8000000b020309a8 */ /* 0x002f2800081ef104 */
[----:B--2---:R-:W2:Y:S01]  /*02b0*/  LDG.E R6, desc[UR4][R6.64] ;  /* 0x0000000406067981 */ /* 0x004ea2000c1e1900 */
[----:B0-----:R-:W-:-:S06]  /*02c0*/  LOP3.LUT R8, R8, UR6, RZ, 0xc0, !PT ;  /* 0x0000000608087c12 */ /* 0x001fcc000f8ec0ff */
[----:B------:R-:W2:Y:S01]  /*02d0*/  POPC R8, R8 ;  /* 0x0000000800087309 */ /* 0x000ea20000000000 */
[----:B----4-:R-:W2:Y:S02]  /*02e0*/  SHFL.IDX PT, R9, R3, R0, 0x1f ;  /* 0x00001f0003097589 */ /* 0x010ea400000e0000 */
[----:B--2---:R-:W-:-:S05]  /*02f0*/  IADD3 R9, PT, PT, R6, R9, R8 ;  /* 0x0000000906097210 */ /* 0x004fca0007ffe008 */
[----:B---3--:R-:W-:-:S05]  /*0300*/  IMAD.WIDE R4, R9, 0x4, R4 ;  /* 0x0000000409047825 */ /* 0x008fca00078e0204 */
[----:B------:R-:W-:Y:S01]  /*0310*/  STG.E desc[UR4][R4.64], R13 ;  /* 0x0000000d04007986 */ /* 0x000fe2000c101904 */
[----:B------:R-:W-:Y:S05]  /*0320*/  EXIT ;  /* 0x000000000000794d */ /* 0x000fea0003800000 */
.L_x_2:
[----:B------:R-:W0:Y:S01]  /*0330*/  S2R R5, SR_LANEID ;  /* 0x0000000000057919 */ /* 0x000e220000000000 */
[----:B------:R-:W-:Y:S01]  /*0340*/  VOTEU.ANY UR6, UPT, PT ;  /* 0x0000000000067886 */ /* 0x000fe200038e0100 */
[----:B------:R-:W1:Y:S01]  /*0350*/  LDC.64 R2, c[0x0][0x3a8] ;  /* 0x0000ea00ff027b82 */ /* 0x000e620000000a00 */
[----:B------:R-:W0:Y:S07]  /*0360*/  FLO.U32 R12, UR6 ;  /* 0x00000006000c7d00 */ /* 0x000e2e00080e0000 */
[----:B------:R-:W2:Y:S01]  /*0370*/  LDC.64 R6, c[0x0][0x3a0] ;  /* 0x0000e800ff067b82 */ /* 0x000ea20000000a00 */
[----:B------:R-:W1:Y:S01]  /*0380*/  POPC R11, UR6 ;  /* 0x00000006000b7d09 */ /* 0x000e620008000000 */
[----:B------:R-:W3:Y:S06]  /*0390*/  S2R R13, SR_LTMASK ;  /* 0x00000000000d7919 */ /* 0x000eec0000003900 */
[----:B------:R-:W4:Y:S01]  /*03a0*/  LDC.64 R8, c[0x0][0x388] ;  /* 0x0000e200ff087b82 */ /* 0x000f220000000a00 */
[----:B0-----:R-:W-:-:S07]  /*03b0*/  ISETP.EQ.U32.AND P0, PT, R12, R5, PT ;  /* 0x000000050c00720c */ /* 0x001fce0003f02070 */
[----:B------:R-:W0:Y:S06]  /*03c0*/  LDC.64 R4, c[0x0][0x398] ;  /* 0x0000e600ff047b82 */ /* 0x000e2c0000000a00 */
[----:B-1----:R-:W5:Y:S04]  /*03d0*/  @P0 ATOMG.E.ADD.STRONG.GPU PT, R11, desc[UR4][R2.64], R11 ;  /* 0x8000000b020b09a8 */ /* 0x002f6800081ef104 */
[----:B--2---:R-:W2:Y:S04]  /*03e0*/  LDG.E R6, desc[UR4][R6.64] ;  /* 0x0000000406067981 */ /* 0x004ea8000c1e1900 */
[----:B0-----:R-:W2:Y:S01]  /*03f0*/  LDG.E R5, desc[UR4][R4.64] ;  /* 0x0000000404057981 */ /* 0x001ea2000c1e1900 */
[----:B---3--:R-:W-:-:S06]  /*0400*/  LOP3.LUT R13, R13, UR6, RZ, 0xc0, !PT ;  /* 0x000000060d0d7c12 */ /* 0x008fcc000f8ec0ff */
[----:B------:R-:W0:Y:S01]  /*0410*/  POPC R13, R13 ;  /* 0x0000000d000d7309 */ /* 0x000e220000000000 */
[----:B-----5:R-:W0:Y:S02]  /*0420*/  SHFL.IDX PT, R10, R11, R12, 0x1f ;  /* 0x00001f0c0b0a7589 */ /* 0x020e2400000e0000 */
[----:B0-----:R-:W-:-:S05]  /*0430*/  IMAD.IADD R10, R10, 0x1, R13 ;  /* 0x000000010a0a7824 */ /* 0x001fca00078e020d */
[----:B--2---:R-:W-:-:S05]  /*0440*/  IADD3 R3, PT, PT, R6, R5, R10 ;  /* 0x0000000506037210 */ /* 0x004fca0007ffe00a */
[----:B----4-:R-:W-:-:S05]  /*0450*/  IMAD.WIDE R2, R3, 0x4, R8 ;  /* 0x0000000403027825 */ /* 0x010fca00078e0208 */
[----:B------:R-:W-:Y:S01]  /*0460*/  STG.E desc[UR4][R2.64], R0 ;  /* 0x0000000002007986 */ /* 0x000fe2000c101904 */
[----:B------:R-:W-:Y:S05]  /*0470*/  EXIT ;  /* 0x000000000000794d */ /* 0x000fea0003800000 */
.L_x_3:
        /* <DEDUP_REMOVED lines=16> */
.L_x_5:


//--------------------- .nv.shared._Z10partition2PiS_S_iiS_ --------------------------
	.section	.nv.shared._Z10partition2PiS_S_iiS_,"aw",@nobits
	.sectionflags	@""
	.align	4
.nv.shared._Z10partition2PiS_S_iiS_:
	.zero		2048


//--------------------- .nv.shared.reserved.0     --------------------------
	.section	.nv.shared.reserved.0,"aw",@nobits
	.weak		__nv_reservedSMEM_offset_0_alias
	.size		__nv_reservedSMEM_offset_0_alias, 0, 64
	.other		__nv_reservedSMEM_offset_0_alias,@"STO_CUDA_RESERVED_SHARED STV_DEFAULT"
__nv_reservedSMEM_offset_0_alias:
	.zero		0
	.zero		64


//--------------------- .nv.constant0._Z10partition2PiS_S_iiS_ --------------------------
	.section	.nv.constant0._Z10partition2PiS_S_iiS_,"a",@progbits
	.sectionflags	@""
	.align	4
.nv.constant0._Z10partition2PiS_S_iiS_:
	.zero		936


//--------------------- .nv.constant0._Z10partition1PiS_iiS_S_S_ --------------------------
	.section	.nv.constant0._Z10partition1PiS_iiS_S_S_,"a",@progbits
	.sectionflags	@""
	.align	4
.nv.constant0._Z10partition1PiS_iiS_S_S_:
	.zero		944


//--------------------- SYMBOLS --------------------------

	.type		.nv.reservedSmem.offset0,@object
	.size		.nv.reservedSmem.offset0,0x4
	.type		.nv.reservedSmem.cap,@object
	.size		.nv.reservedSmem.cap,0x4
